//
// Generated by NVIDIA NVVM Compiler
//
// Compiler Build ID: CL-36424714
// Cuda compilation tools, release 13.0, V13.0.88
// Based on NVVM 20.0.0
//

.version 9.0
.target sm_100
.address_size 64

	// .globl	_Z12sumaMatricesPfS_S_

.visible .entry _Z12sumaMatricesPfS_S_(
	.param .u64 .ptr .align 1 _Z12sumaMatricesPfS_S__param_0,
	.param .u64 .ptr .align 1 _Z12sumaMatricesPfS_S__param_1,
	.param .u64 .ptr .align 1 _Z12sumaMatricesPfS_S__param_2
)
{
	.reg .b32 	%r<11>;
	.reg .b32 	%f<4>;
	.reg .b64 	%rd<11>;

	ld.param.u64 	%rd1, [_Z12sumaMatricesPfS_S__param_0];
	ld.param.u64 	%rd2, [_Z12sumaMatricesPfS_S__param_1];
	ld.param.u64 	%rd3, [_Z12sumaMatricesPfS_S__param_2];
	cvta.to.global.u64 	%rd4, %rd3;
	cvta.to.global.u64 	%rd5, %rd2;
	cvta.to.global.u64 	%rd6, %rd1;
	mov.u32 	%r1, %ctaid.y;
	mov.u32 	%r2, %ntid.y;
	mov.u32 	%r3, %tid.y;
	mad.lo.s32 	%r4, %r1, %r2, %r3;
	mov.u32 	%r5, %ctaid.x;
	mov.u32 	%r6, %ntid.x;
	mov.u32 	%r7, %tid.x;
	mad.lo.s32 	%r8, %r5, %r6, %r7;
	shl.b32 	%r9, %r4, 10;
	add.s32 	%r10, %r9, %r8;
	mul.wide.s32 	%rd7, %r10, 4;
	add.s64 	%rd8, %rd6, %rd7;
	ld.global.f32 	%f1, [%rd8];
	add.s64 	%rd9, %rd5, %rd7;
	ld.global.f32 	%f2, [%rd9];
	add.f32 	%f3, %f1, %f2;
	add.s64 	%rd10, %rd4, %rd7;
	st.global.f32 	[%rd10], %f3;
	ret;

}


// ===== COMPILED SASS (sm_100) =====

	.target	sm_100

	.elftype	@"ET_EXEC"


//--------------------- .note.nv.tkinfo           --------------------------
	.section	.note.nv.tkinfo,"",@"SHT_NOTE"
	.sectionflags	@"SHF_NOTE_NV_TKINFO"
	.tkinfo
        /*0018*/ 	.word	0x00000002
        /*0030*/ 	.string	""
        /*0030*/ 	.string	"ptxas"
        /*0030*/ 	.string	"Cuda compilation tools, release 13.0, V13.0.88"
        /*0030*/ 	.string	"Build cuda_13.0.r13.0/compiler.36424714_0"
        /*0030*/ 	.string	"-arch sm_100 -m 64 "



//--------------------- .note.nv.cuinfo           --------------------------
	.section	.note.nv.cuinfo,"",@"SHT_NOTE"
	.sectionflags	@"SHF_NOTE_NV_CUINFO"
        /*0018*/ 	.short	0x0002
        /*001a*/ 	.short	0x0064
        /*001c*/ 	.short	0x0082
	.zero		2


//--------------------- .nv.info                  --------------------------
	.section	.nv.info,"",@"SHT_CUDA_INFO"
	.align	4


	//----- nvinfo : EIATTR_REGCOUNT
	.align		4
        /*0000*/ 	.byte	0x04, 0x2f
        /*0002*/ 	.short	(.L_1 - .L_0)
	.align		4
.L_0:
        /*0004*/ 	.word	index@(_Z12sumaMatricesPfS_S_)
        /*0008*/ 	.word	0x0000000c


	//----- nvinfo : EIATTR_FRAME_SIZE
	.align		4
.L_1:
        /*000c*/ 	.byte	0x04, 0x11
        /*000e*/ 	.short	(.L_3 - .L_2)
	.align		4
.L_2:
        /*0010*/ 	.word	index@(_Z12sumaMatricesPfS_S_)
        /*0014*/ 	.word	0x00000000


	//----- nvinfo : EIATTR_MIN_STACK_SIZE
	.align		4
.L_3:
        /*0018*/ 	.byte	0x04, 0x12
        /*001a*/ 	.short	(.L_5 - .L_4)
	.align		4
.L_4:
        /*001c*/ 	.word	index@(_Z12sumaMatricesPfS_S_)
        /*0020*/ 	.word	0x00000000
.L_5:


//--------------------- .nv.compat                --------------------------
	.section	.nv.compat,"",@"SHT_CUDA_COMPAT_INFO"
	.align	4
        /*0000*/ 	.byte	0x02, 0x09, 0x00, 0x00, 0x02, 0x02, 0x01, 0x00, 0x02, 0x05, 0x05, 0x00, 0x03, 0x07, 0x01, 0x01
        /*0010*/ 	.byte	0x02, 0x03, 0x00, 0x00, 0x02, 0x06, 0x01, 0x00, 0x04, 0x0b, 0x08, 0x00, 0x09, 0x00, 0x00, 0x00
        /*0020*/ 	.byte	0x00, 0x00, 0x00, 0x00


//--------------------- .nv.info._Z12sumaMatricesPfS_S_ --------------------------
	.section	.nv.info._Z12sumaMatricesPfS_S_,"",@"SHT_CUDA_INFO"
	.sectionflags	@""
	.align	4


	//----- nvinfo : EIATTR_CUDA_API_VERSION
	.align		4
        /*0000*/ 	.byte	0x04, 0x37
        /*0002*/ 	.short	(.L_7 - .L_6)
.L_6:
        /*0004*/ 	.word	0x00000082


	//----- nvinfo : EIATTR_KPARAM_INFO
	.align		4
.L_7:
        /*0008*/ 	.byte	0x04, 0x17
        /*000a*/ 	.short	(.L_9 - .L_8)
.L_8:
        /*000c*/ 	.word	0x00000000
        /*0010*/ 	.short	0x0002
        /*0012*/ 	.short	0x0010
        /*0014*/ 	.byte	0x00, 0xf5, 0x21, 0x00


	//----- nvinfo : EIATTR_KPARAM_INFO
	.align		4
.L_9:
        /*0018*/ 	.byte	0x04, 0x17
        /*001a*/ 	.short	(.L_11 - .L_10)
.L_10:
        /*001c*/ 	.word	0x00000000
        /*0020*/ 	.short	0x0001
        /*0022*/ 	.short	0x0008
        /*0024*/ 	.byte	0x00, 0xf5, 0x21, 0x00


	//----- nvinfo : EIATTR_KPARAM_INFO
	.align		4
.L_11:
        /*0028*/ 	.byte	0x04, 0x17
        /*002a*/ 	.short	(.L_13 - .L_12)
.L_12:
        /*002c*/ 	.word	0x00000000
        /*0030*/ 	.short	0x0000
        /*0032*/ 	.short	0x0000
        /*0034*/ 	.byte	0x00, 0xf5, 0x21, 0x00


	//----- nvinfo : EIATTR_SPARSE_MMA_MASK
	.align		4
.L_13:
        /*0038*/ 	.byte	0x03, 0x50
        /*003a*/ 	.short	0x0000


	//----- nvinfo : EIATTR_MAXREG_COUNT
	.align		4
        /*003c*/ 	.byte	0x03, 0x1b
        /*003e*/ 	.short	0x00ff


	//----- nvinfo : EIATTR_MERCURY_ISA_VERSION
	.align		4
        /*0040*/ 	.byte	0x03, 0x5f
        /*0042*/ 	.short	0x0101


	//----- nvinfo : EIATTR_VRC_CTA_INIT_COUNT
	.align		4
        /*0044*/ 	.byte	0x02, 0x4a
	.zero		1
	.zero		1


	//----- nvinfo : EIATTR_EXIT_INSTR_OFFSETS
	.align		4
        /*0048*/ 	.byte	0x04, 0x1c
        /*004a*/ 	.short	(.L_15 - .L_14)


	//   ....[0]....
.L_14:
        /*004c*/ 	.word	0x00000150


	//----- nvinfo : EIATTR_CBANK_PARAM_SIZE
	.align		4
.L_15:
        /*0050*/ 	.byte	0x03, 0x19
        /*0052*/ 	.short	0x0018


	//----- nvinfo : EIATTR_PARAM_CBANK
	.align		4
        /*0054*/ 	.byte	0x04, 0x0a
        /*0056*/ 	.short	(.L_17 - .L_16)
	.align		4
.L_16:
        /*0058*/ 	.word	index@(.nv.constant0._Z12sumaMatricesPfS_S_)
        /*005c*/ 	.short	0x0380
        /*005e*/ 	.short	0x0018


	//----- nvinfo : EIATTR_SW_WAR
	.align		4
.L_17:
        /*0060*/ 	.byte	0x04, 0x36
        /*0062*/ 	.short	(.L_19 - .L_18)
.L_18:
        /*0064*/ 	.word	0x00000008
.L_19:


//--------------------- .nv.callgraph             --------------------------
	.section	.nv.callgraph,"",@"SHT_CUDA_CALLGRAPH"
	.align	4
	.sectionentsize	8
	.align		4
        /*0000*/ 	.word	0x00000000
	.align		4
        /*0004*/ 	.word	0xffffffff
	.align		4
        /*0008*/ 	.word	0x00000000
	.align		4
        /*000c*/ 	.word	0xfffffffe
	.align		4
        /*0010*/ 	.word	0x00000000
	.align		4
        /*0014*/ 	.word	0xfffffffd
	.align		4
        /*0018*/ 	.word	0x00000000
	.align		4
        /*001c*/ 	.word	0xfffffffc


//--------------------- .text._Z12sumaMatricesPfS_S_ --------------------------
	.section	.text._Z12sumaMatricesPfS_S_,"ax",@progbits
	.align	128
        .global         _Z12sumaMatricesPfS_S_
        .type           _Z12sumaMatricesPfS_S_,@function
        .size           _Z12sumaMatricesPfS_S_,(.L_x_1 - _Z12sumaMatricesPfS_S_)
        .other          _Z12sumaMatricesPfS_S_,@"STO_CUDA_ENTRY STV_DEFAULT"
_Z12sumaMatricesPfS_S_:
.text._Z12sumaMatricesPfS_S_:
[----:B------:R-:W-:Y:S01]  /*0000*/  LDC R1, c[0x0][0x37c] ;  /* 0x0000df00ff017b82 */ /* 0x000fe20000000800 */
[----:B------:R-:W0:Y:S07]  /*0010*/  S2R R7, SR_TID.Y ;  /* 0x0000000000077919 */ /* 0x000e2e0000002200 */
[----:B------:R-:W0:Y:S01]  /*0020*/  S2UR UR6, SR_CTAID.Y ;  /* 0x00000000000679c3 */ /* 0x000e220000002600 */
[----:B------:R-:W1:Y:S01]  /*0030*/  LDCU.64 UR4, c[0x0][0x358] ;  /* 0x00006b00ff0477ac */ /* 0x000e620008000a00 */
[----:B------:R-:W2:Y:S06]  /*0040*/  S2R R9, SR_TID.X ;  /* 0x0000000000097919 */ /* 0x000eac0000002100 */
[----:B------:R-:W0:Y:S08]  /*0050*/  LDC R0, c[0x0][0x364] ;  /* 0x0000d900ff007b82 */ /* 0x000e300000000800 */
[----:B------:R-:W2:Y:S08]  /*0060*/  S2UR UR7, SR_CTAID.X ;  /* 0x00000000000779c3 */ /* 0x000eb00000002500 */
[----:B------:R-:W2:Y:S08]  /*0070*/  LDC R6, c[0x0][0x360] ;  /* 0x0000d800ff067b82 */ /* 0x000eb00000000800 */
[----:B------:R-:W3:Y:S01]  /*0080*/  LDC.64 R2, c[0x0][0x380] ;  /* 0x0000e000ff027b82 */ /* 0x000ee20000000a00 */
[----:B0-----:R-:W-:-:S07]  /*0090*/  IMAD R0, R0, UR6, R7 ;  /* 0x0000000600007c24 */ /* 0x001fce000f8e0207 */
[----:B------:R-:W0:Y:S01]  /*00a0*/  LDC.64 R4, c[0x0][0x388] ;  /* 0x0000e200ff047b82 */ /* 0x000e220000000a00 */
[----:B--2---:R-:W-:-:S05]  /*00b0*/  IMAD R7, R6, UR7, R9 ;  /* 0x0000000706077c24 */ /* 0x004fca000f8e0209 */
[----:B------:R-:W-:Y:S02]  /*00c0*/  LEA R9, R0, R7, 0xa ;  /* 0x0000000700097211 */ /* 0x000fe400078e50ff */
[----:B------:R-:W2:Y:S03]  /*00d0*/  LDC.64 R6, c[0x0][0x390] ;  /* 0x0000e400ff067b82 */ /* 0x000ea60000000a00 */
[----:B---3--:R-:W-:-:S04]  /*00e0*/  IMAD.WIDE R2, R9, 0x4, R2 ;  /* 0x0000000409027825 */ /* 0x008fc800078e0202 */
[C---:B0-----:R-:W-:Y:S02]  /*00f0*/  IMAD.WIDE R4, R9.reuse, 0x4, R4 ;  /* 0x0000000409047825 */ /* 0x041fe400078e0204 */
[----:B-1----:R-:W3:Y:S04]  /*0100*/  LDG.E R2, desc[UR4][R2.64] ;  /* 0x0000000402027981 */ /* 0x002ee8000c1e1900 */
[----:B------:R-:W3:Y:S01]  /*0110*/  LDG.E R5, desc[UR4][R4.64] ;  /* 0x0000000404057981 */ /* 0x000ee2000c1e1900 */
[----:B--2---:R-:W-:-:S04]  /*0120*/  IMAD.WIDE R6, R9, 0x4, R6 ;  /* 0x0000000409067825 */ /* 0x004fc800078e0206 */
[----:B---3--:R-:W-:-:S05]  /*0130*/  FADD R9, R2, R5 ;  /* 0x0000000502097221 */ /* 0x008fca0000000000 */
[----:B------:R-:W-:Y:S01]  /*0140*/  STG.E desc[UR4][R6.64], R9 ;  /* 0x0000000906007986 */ /* 0x000fe2000c101904 */
[----:B------:R-:W-:Y:S05]  /*0150*/  EXIT ;  /* 0x000000000000794d */ /* 0x000fea0003800000 */
.L_x_0:
[----:B------:R-:W-:-:S00]  /*0160*/  BRA `(.L_x_0) ;  /* 0xfffffffc00fc7947 */ /* 0x000fc0000383ffff */
[----:B------:R-:W-:-:S00]  /*0170*/  NOP ;  /* 0x0000000000007918 */ /* 0x000fc00000000000 */
        /* <DEDUP_REMOVED lines=8> */
.L_x_1:


//--------------------- .nv.shared.reserved.0     --------------------------
	.section	.nv.shared.reserved.0,"aw",@nobits
	.weak		__nv_reservedSMEM_offset_0_alias
	.size		__nv_reservedSMEM_offset_0_alias, 0, 64
	.other		__nv_reservedSMEM_offset_0_alias,@"STO_CUDA_RESERVED_SHARED STV_DEFAULT"
__nv_reservedSMEM_offset_0_alias:
	.zero		0
	.zero		64


//--------------------- .nv.constant0._Z12sumaMatricesPfS_S_ --------------------------
	.section	.nv.constant0._Z12sumaMatricesPfS_S_,"a",@progbits
	.sectionflags	@""
	.align	4
.nv.constant0._Z12sumaMatricesPfS_S_:
	.zero		920


//--------------------- SYMBOLS --------------------------

	.type		.nv.reservedSmem.offset0,@object
	.size		.nv.reservedSmem.offset0,0x4
